//
// Generated by NVIDIA NVVM Compiler
//
// Compiler Build ID: CL-36424714
// Cuda compilation tools, release 13.0, V13.0.88
// Based on NVVM 20.0.0
//

.version 9.0
.target sm_100
.address_size 64

	// .globl	_Z22test_wait_loop_latencyPVjjPm

.visible .entry _Z22test_wait_loop_latencyPVjjPm(
	.param .u64 .ptr .align 1 _Z22test_wait_loop_latencyPVjjPm_param_0,
	.param .u32 _Z22test_wait_loop_latencyPVjjPm_param_1,
	.param .u64 .ptr .align 1 _Z22test_wait_loop_latencyPVjjPm_param_2
)
{
	.reg .pred 	%p<14>;
	.reg .b32 	%r<22>;
	.reg .b64 	%rd<11>;

	ld.param.u64 	%rd5, [_Z22test_wait_loop_latencyPVjjPm_param_0];
	ld.param.u32 	%r3, [_Z22test_wait_loop_latencyPVjjPm_param_1];
	ld.param.u64 	%rd3, [_Z22test_wait_loop_latencyPVjjPm_param_2];
	cvta.to.global.u64 	%rd1, %rd5;
	mov.b32 	%r21, 0;
	// begin inline asm
	mov.u64 %rd4, %globaltimer;
	// end inline asm
$L__BB0_1:
	mov.u32 	%r1, %r21;
	ld.volatile.global.u32 	%r5, [%rd1];
	setp.eq.s32 	%p1, %r5, %r3;
	@%p1 bra 	$L__BB0_22;
	setp.lt.u32 	%p2, %r1, 31;
	@%p2 bra 	$L__BB0_6;
	setp.gt.u32 	%p3, %r1, 254;
	@%p3 bra 	$L__BB0_5;
	mov.b32 	%r7, 50;
	// begin inline asm
	nanosleep.u32 %r7;
	// end inline asm
	bra.uni 	$L__BB0_6;
$L__BB0_5:
	mov.b32 	%r6, 200;
	// begin inline asm
	nanosleep.u32 %r6;
	// end inline asm
$L__BB0_6:
	setp.eq.s32 	%p4, %r1, 10000;
	@%p4 bra 	$L__BB0_22;
	ld.volatile.global.u32 	%r8, [%rd1];
	setp.eq.s32 	%p5, %r8, %r3;
	@%p5 bra 	$L__BB0_22;
	setp.lt.u32 	%p6, %r1, 30;
	@%p6 bra 	$L__BB0_12;
	setp.lt.u32 	%p7, %r1, 254;
	@%p7 bra 	$L__BB0_11;
	mov.b32 	%r9, 200;
	// begin inline asm
	nanosleep.u32 %r9;
	// end inline asm
	bra.uni 	$L__BB0_12;
$L__BB0_11:
	mov.b32 	%r10, 50;
	// begin inline asm
	nanosleep.u32 %r10;
	// end inline asm
$L__BB0_12:
	ld.volatile.global.u32 	%r11, [%rd1];
	setp.eq.s32 	%p8, %r11, %r3;
	@%p8 bra 	$L__BB0_22;
	setp.lt.u32 	%p9, %r1, 29;
	@%p9 bra 	$L__BB0_17;
	setp.lt.u32 	%p10, %r1, 253;
	@%p10 bra 	$L__BB0_16;
	mov.b32 	%r12, 200;
	// begin inline asm
	nanosleep.u32 %r12;
	// end inline asm
	bra.uni 	$L__BB0_17;
$L__BB0_16:
	mov.b32 	%r13, 50;
	// begin inline asm
	nanosleep.u32 %r13;
	// end inline asm
$L__BB0_17:
	ld.volatile.global.u32 	%r14, [%rd1];
	setp.eq.s32 	%p11, %r14, %r3;
	@%p11 bra 	$L__BB0_22;
	add.s32 	%r21, %r1, 4;
	setp.lt.u32 	%p12, %r1, 28;
	@%p12 bra 	$L__BB0_1;
	setp.lt.u32 	%p13, %r1, 252;
	@%p13 bra 	$L__BB0_21;
	mov.b32 	%r15, 200;
	// begin inline asm
	nanosleep.u32 %r15;
	// end inline asm
	bra.uni 	$L__BB0_1;
$L__BB0_21:
	mov.b32 	%r16, 50;
	// begin inline asm
	nanosleep.u32 %r16;
	// end inline asm
	bra.uni 	$L__BB0_1;
$L__BB0_22:
	cvta.to.global.u64 	%rd7, %rd3;
	// begin inline asm
	mov.u64 %rd6, %globaltimer;
	// end inline asm
	sub.s64 	%rd8, %rd6, %rd4;
	mov.u32 	%r17, %tid.x;
	mov.u32 	%r18, %ntid.x;
	mov.u32 	%r19, %ctaid.x;
	mad.lo.s32 	%r20, %r19, %r18, %r17;
	mul.wide.s32 	%rd9, %r20, 8;
	add.s64 	%rd10, %rd7, %rd9;
	st.global.u64 	[%rd10], %rd8;
	ret;

}
	// .globl	_Z30test_producer_consumer_latencyPVjPjPm
.visible .entry _Z30test_producer_consumer_latencyPVjPjPm(
	.param .u64 .ptr .align 1 _Z30test_producer_consumer_latencyPVjPjPm_param_0,
	.param .u64 .ptr .align 1 _Z30test_producer_consumer_latencyPVjPjPm_param_1,
	.param .u64 .ptr .align 1 _Z30test_producer_consumer_latencyPVjPjPm_param_2
)
{
	.reg .pred 	%p<14>;
	.reg .b32 	%r<26>;
	.reg .b64 	%rd<19>;

	ld.param.u64 	%rd5, [_Z30test_producer_consumer_latencyPVjPjPm_param_0];
	ld.param.u64 	%rd6, [_Z30test_producer_consumer_latencyPVjPjPm_param_1];
	ld.param.u64 	%rd3, [_Z30test_producer_consumer_latencyPVjPjPm_param_2];
	cvta.to.global.u64 	%rd7, %rd5;
	cvta.to.global.u64 	%rd8, %rd6;
	atom.global.add.u32 	%r1, [%rd8], 1;
	// begin inline asm
	mov.u64 %rd4, %globaltimer;
	// end inline asm
	shl.b32 	%r5, %r1, 2;
	cvt.u64.u32 	%rd9, %r5;
	and.b64  	%rd10, %rd9, 4092;
	add.s64 	%rd2, %rd7, %rd10;
	mov.b32 	%r25, 0;
$L__BB1_1:
	mov.u32 	%r2, %r25;
	ld.volatile.global.u32 	%r6, [%rd2];
	setp.eq.s32 	%p1, %r6, %r1;
	@%p1 bra 	$L__BB1_22;
	setp.lt.u32 	%p2, %r2, 31;
	@%p2 bra 	$L__BB1_6;
	setp.gt.u32 	%p3, %r2, 254;
	@%p3 bra 	$L__BB1_5;
	mov.b32 	%r8, 50;
	// begin inline asm
	nanosleep.u32 %r8;
	// end inline asm
	bra.uni 	$L__BB1_6;
$L__BB1_5:
	mov.b32 	%r7, 200;
	// begin inline asm
	nanosleep.u32 %r7;
	// end inline asm
$L__BB1_6:
	setp.eq.s32 	%p4, %r2, 10000;
	@%p4 bra 	$L__BB1_22;
	ld.volatile.global.u32 	%r9, [%rd2];
	setp.eq.s32 	%p5, %r9, %r1;
	@%p5 bra 	$L__BB1_22;
	setp.lt.u32 	%p6, %r2, 30;
	@%p6 bra 	$L__BB1_12;
	setp.lt.u32 	%p7, %r2, 254;
	@%p7 bra 	$L__BB1_11;
	mov.b32 	%r10, 200;
	// begin inline asm
	nanosleep.u32 %r10;
	// end inline asm
	bra.uni 	$L__BB1_12;
$L__BB1_11:
	mov.b32 	%r11, 50;
	// begin inline asm
	nanosleep.u32 %r11;
	// end inline asm
$L__BB1_12:
	ld.volatile.global.u32 	%r12, [%rd2];
	setp.eq.s32 	%p8, %r12, %r1;
	@%p8 bra 	$L__BB1_22;
	setp.lt.u32 	%p9, %r2, 29;
	@%p9 bra 	$L__BB1_17;
	setp.lt.u32 	%p10, %r2, 253;
	@%p10 bra 	$L__BB1_16;
	mov.b32 	%r13, 200;
	// begin inline asm
	nanosleep.u32 %r13;
	// end inline asm
	bra.uni 	$L__BB1_17;
$L__BB1_16:
	mov.b32 	%r14, 50;
	// begin inline asm
	nanosleep.u32 %r14;
	// end inline asm
$L__BB1_17:
	ld.volatile.global.u32 	%r15, [%rd2];
	setp.eq.s32 	%p11, %r15, %r1;
	@%p11 bra 	$L__BB1_22;
	add.s32 	%r25, %r2, 4;
	setp.lt.u32 	%p12, %r2, 28;
	@%p12 bra 	$L__BB1_1;
	setp.lt.u32 	%p13, %r2, 252;
	@%p13 bra 	$L__BB1_21;
	mov.b32 	%r16, 200;
	// begin inline asm
	nanosleep.u32 %r16;
	// end inline asm
	bra.uni 	$L__BB1_1;
$L__BB1_21:
	mov.b32 	%r17, 50;
	// begin inline asm
	nanosleep.u32 %r17;
	// end inline asm
	bra.uni 	$L__BB1_1;
$L__BB1_22:
	cvta.to.global.u64 	%rd13, %rd3;
	// begin inline asm
	mov.u64 %rd11, %globaltimer;
	// end inline asm
	add.s32 	%r18, %r1, 1;
	atom.global.exch.b32 	%r19, [%rd2], %r18;
	// begin inline asm
	mov.u64 %rd12, %globaltimer;
	// end inline asm
	sub.s64 	%rd14, %rd11, %rd4;
	mov.u32 	%r20, %tid.x;
	mov.u32 	%r21, %ntid.x;
	mov.u32 	%r22, %ctaid.x;
	mad.lo.s32 	%r23, %r22, %r21, %r20;
	mul.lo.s32 	%r24, %r23, 3;
	mul.wide.s32 	%rd15, %r24, 8;
	add.s64 	%rd16, %rd13, %rd15;
	st.global.u64 	[%rd16], %rd14;
	sub.s64 	%rd17, %rd12, %rd11;
	st.global.u64 	[%rd16+8], %rd17;
	sub.s64 	%rd18, %rd12, %rd4;
	st.global.u64 	[%rd16+16], %rd18;
	ret;

}


// ===== COMPILED SASS (sm_100) =====

	.target	sm_100

	.elftype	@"ET_EXEC"


//--------------------- .note.nv.tkinfo           --------------------------
	.section	.note.nv.tkinfo,"",@"SHT_NOTE"
	.sectionflags	@"SHF_NOTE_NV_TKINFO"
	.tkinfo
        /*0018*/ 	.word	0x00000002
        /*0030*/ 	.string	""
        /*0030*/ 	.string	"ptxas"
        /*0030*/ 	.string	"Cuda compilation tools, release 13.0, V13.0.88"
        /*0030*/ 	.string	"Build cuda_13.0.r13.0/compiler.36424714_0"
        /*0030*/ 	.string	"-arch sm_100 -m 64 "



//--------------------- .note.nv.cuinfo           --------------------------
	.section	.note.nv.cuinfo,"",@"SHT_NOTE"
	.sectionflags	@"SHF_NOTE_NV_CUINFO"
        /*0018*/ 	.short	0x0002
        /*001a*/ 	.short	0x0064
        /*001c*/ 	.short	0x0082
	.zero		2


//--------------------- .nv.info                  --------------------------
	.section	.nv.info,"",@"SHT_CUDA_INFO"
	.align	4


	//----- nvinfo : EIATTR_REGCOUNT
	.align		4
        /*0000*/ 	.byte	0x04, 0x2f
        /*0002*/ 	.short	(.L_1 - .L_0)
	.align		4
.L_0:
        /*0004*/ 	.word	index@(_Z22test_wait_loop_latencyPVjjPm)
        /*0008*/ 	.word	0x0000000c


	//----- nvinfo : EIATTR_FRAME_SIZE
	.align		4
.L_1:
        /*000c*/ 	.byte	0x04, 0x11
        /*000e*/ 	.short	(.L_3 - .L_2)
	.align		4
.L_2:
        /*0010*/ 	.word	index@(_Z22test_wait_loop_latencyPVjjPm)
        /*0014*/ 	.word	0x00000000


	//----- nvinfo : EIATTR_REGCOUNT
	.align		4
.L_3:
        /*0018*/ 	.byte	0x04, 0x2f
        /*001a*/ 	.short	(.L_5 - .L_4)
	.align		4
.L_4:
        /*001c*/ 	.word	index@(_Z30test_producer_consumer_latencyPVjPjPm)
        /*0020*/ 	.word	0x00000010


	//----- nvinfo : EIATTR_FRAME_SIZE
	.align		4
.L_5:
        /*0024*/ 	.byte	0x04, 0x11
        /*0026*/ 	.short	(.L_7 - .L_6)
	.align		4
.L_6:
        /*0028*/ 	.word	index@(_Z30test_producer_consumer_latencyPVjPjPm)
        /*002c*/ 	.word	0x00000000


	//----- nvinfo : EIATTR_MIN_STACK_SIZE
	.align		4
.L_7:
        /*0030*/ 	.byte	0x04, 0x12
        /*0032*/ 	.short	(.L_9 - .L_8)
	.align		4
.L_8:
        /*0034*/ 	.word	index@(_Z30test_producer_consumer_latencyPVjPjPm)
        /*0038*/ 	.word	0x00000000


	//----- nvinfo : EIATTR_MIN_STACK_SIZE
	.align		4
.L_9:
        /*003c*/ 	.byte	0x04, 0x12
        /*003e*/ 	.short	(.L_11 - .L_10)
	.align		4
.L_10:
        /*0040*/ 	.word	index@(_Z22test_wait_loop_latencyPVjjPm)
        /*0044*/ 	.word	0x00000000
.L_11:


//--------------------- .nv.compat                --------------------------
	.section	.nv.compat,"",@"SHT_CUDA_COMPAT_INFO"
	.align	4
        /*0000*/ 	.byte	0x02, 0x09, 0x00, 0x00, 0x02, 0x02, 0x01, 0x00, 0x02, 0x05, 0x05, 0x00, 0x03, 0x07, 0x01, 0x01
        /*0010*/ 	.byte	0x02, 0x03, 0x00, 0x00, 0x02, 0x06, 0x01, 0x00, 0x04, 0x0b, 0x08, 0x00, 0x09, 0x00, 0x00, 0x00
        /*0020*/ 	.byte	0x00, 0x00, 0x00, 0x00


//--------------------- .nv.info._Z30test_producer_consumer_latencyPVjPjPm --------------------------
	.section	.nv.info._Z30test_producer_consumer_latencyPVjPjPm,"",@"SHT_CUDA_INFO"
	.sectionflags	@""
	.align	4


	//----- nvinfo : EIATTR_CUDA_API_VERSION
	.align		4
        /*0000*/ 	.byte	0x04, 0x37
        /*0002*/ 	.short	(.L_13 - .L_12)
.L_12:
        /*0004*/ 	.word	0x00000082


	//----- nvinfo : EIATTR_KPARAM_INFO
	.align		4
.L_13:
        /*0008*/ 	.byte	0x04, 0x17
        /*000a*/ 	.short	(.L_15 - .L_14)
.L_14:
        /*000c*/ 	.word	0x00000000
        /*0010*/ 	.short	0x0002
        /*0012*/ 	.short	0x0010
        /*0014*/ 	.byte	0x00, 0xf5, 0x21, 0x00


	//----- nvinfo : EIATTR_KPARAM_INFO
	.align		4
.L_15:
        /*0018*/ 	.byte	0x04, 0x17
        /*001a*/ 	.short	(.L_17 - .L_16)
.L_16:
        /*001c*/ 	.word	0x00000000
        /*0020*/ 	.short	0x0001
        /*0022*/ 	.short	0x0008
        /*0024*/ 	.byte	0x00, 0xf5, 0x21, 0x00


	//----- nvinfo : EIATTR_KPARAM_INFO
	.align		4
.L_17:
        /*0028*/ 	.byte	0x04, 0x17
        /*002a*/ 	.short	(.L_19 - .L_18)
.L_18:
        /*002c*/ 	.word	0x00000000
        /*0030*/ 	.short	0x0000
        /*0032*/ 	.short	0x0000
        /*0034*/ 	.byte	0x00, 0xf5, 0x21, 0x00


	//----- nvinfo : EIATTR_SPARSE_MMA_MASK
	.align		4
.L_19:
        /*0038*/ 	.byte	0x03, 0x50
        /*003a*/ 	.short	0x0000


	//----- nvinfo : EIATTR_MAXREG_COUNT
	.align		4
        /*003c*/ 	.byte	0x03, 0x1b
        /*003e*/ 	.short	0x00ff


	//----- nvinfo : EIATTR_MERCURY_ISA_VERSION
	.align		4
        /*0040*/ 	.byte	0x03, 0x5f
        /*0042*/ 	.short	0x0101


	//----- nvinfo : EIATTR_INT_WARP_WIDE_INSTR_OFFSETS
	.align		4
        /*0044*/ 	.byte	0x04, 0x31
        /*0046*/ 	.short	(.L_21 - .L_20)


	//   ....[0]....
.L_20:
        /*0048*/ 	.word	0x00000020


	//   ....[1]....
        /*004c*/ 	.word	0x000000c0


	//----- nvinfo : EIATTR_VRC_CTA_INIT_COUNT
	.align		4
.L_21:
        /*0050*/ 	.byte	0x02, 0x4a
	.zero		1
	.zero		1


	//----- nvinfo : EIATTR_EXIT_INSTR_OFFSETS
	.align		4
        /*0054*/ 	.byte	0x04, 0x1c
        /*0056*/ 	.short	(.L_23 - .L_22)


	//   ....[0]....
.L_22:
        /*0058*/ 	.word	0x00000670


	//----- nvinfo : EIATTR_CRS_STACK_SIZE
	.align		4
.L_23:
        /*005c*/ 	.byte	0x04, 0x1e
        /*005e*/ 	.short	(.L_25 - .L_24)
.L_24:
        /*0060*/ 	.word	0x00000000


	//----- nvinfo : EIATTR_CBANK_PARAM_SIZE
	.align		4
.L_25:
        /*0064*/ 	.byte	0x03, 0x19
        /*0066*/ 	.short	0x0018


	//----- nvinfo : EIATTR_PARAM_CBANK
	.align		4
        /*0068*/ 	.byte	0x04, 0x0a
        /*006a*/ 	.short	(.L_27 - .L_26)
	.align		4
.L_26:
        /*006c*/ 	.word	index@(.nv.constant0._Z30test_producer_consumer_latencyPVjPjPm)
        /*0070*/ 	.short	0x0380
        /*0072*/ 	.short	0x0018


	//----- nvinfo : EIATTR_SW_WAR
	.align		4
.L_27:
        /*0074*/ 	.byte	0x04, 0x36
        /*0076*/ 	.short	(.L_29 - .L_28)
.L_28:
        /*0078*/ 	.word	0x00000008
.L_29:


//--------------------- .nv.info._Z22test_wait_loop_latencyPVjjPm --------------------------
	.section	.nv.info._Z22test_wait_loop_latencyPVjjPm,"",@"SHT_CUDA_INFO"
	.sectionflags	@""
	.align	4


	//----- nvinfo : EIATTR_CUDA_API_VERSION
	.align		4
        /*0000*/ 	.byte	0x04, 0x37
        /*0002*/ 	.short	(.L_31 - .L_30)
.L_30:
        /*0004*/ 	.word	0x00000082


	//----- nvinfo : EIATTR_KPARAM_INFO
	.align		4
.L_31:
        /*0008*/ 	.byte	0x04, 0x17
        /*000a*/ 	.short	(.L_33 - .L_32)
.L_32:
        /*000c*/ 	.word	0x00000000
        /*0010*/ 	.short	0x0002
        /*0012*/ 	.short	0x0010
        /*0014*/ 	.byte	0x00, 0xf5, 0x21, 0x00


	//----- nvinfo : EIATTR_KPARAM_INFO
	.align		4
.L_33:
        /*0018*/ 	.byte	0x04, 0x17
        /*001a*/ 	.short	(.L_35 - .L_34)
.L_34:
        /*001c*/ 	.word	0x00000000
        /*0020*/ 	.short	0x0001
        /*0022*/ 	.short	0x0008
        /*0024*/ 	.byte	0x00, 0xf0, 0x11, 0x00


	//----- nvinfo : EIATTR_KPARAM_INFO
	.align		4
.L_35:
        /*0028*/ 	.byte	0x04, 0x17
        /*002a*/ 	.short	(.L_37 - .L_36)
.L_36:
        /*002c*/ 	.word	0x00000000
        /*0030*/ 	.short	0x0000
        /*0032*/ 	.short	0x0000
        /*0034*/ 	.byte	0x00, 0xf5, 0x21, 0x00


	//----- nvinfo : EIATTR_SPARSE_MMA_MASK
	.align		4
.L_37:
        /*0038*/ 	.byte	0x03, 0x50
        /*003a*/ 	.short	0x0000


	//----- nvinfo : EIATTR_MAXREG_COUNT
	.align		4
        /*003c*/ 	.byte	0x03, 0x1b
        /*003e*/ 	.short	0x00ff


	//----- nvinfo : EIATTR_MERCURY_ISA_VERSION
	.align		4
        /*0040*/ 	.byte	0x03, 0x5f
        /*0042*/ 	.short	0x0101


	//----- nvinfo : EIATTR_VRC_CTA_INIT_COUNT
	.align		4
        /*0044*/ 	.byte	0x02, 0x4a
	.zero		1
	.zero		1


	//----- nvinfo : EIATTR_EXIT_INSTR_OFFSETS
	.align		4
        /*0048*/ 	.byte	0x04, 0x1c
        /*004a*/ 	.short	(.L_39 - .L_38)


	//   ....[0]....
.L_38:
        /*004c*/ 	.word	0x00000450


	//----- nvinfo : EIATTR_CBANK_PARAM_SIZE
	.align		4
.L_39:
        /*0050*/ 	.byte	0x03, 0x19
        /*0052*/ 	.short	0x0018


	//----- nvinfo : EIATTR_PARAM_CBANK
	.align		4
        /*0054*/ 	.byte	0x04, 0x0a
        /*0056*/ 	.short	(.L_41 - .L_40)
	.align		4
.L_40:
        /*0058*/ 	.word	index@(.nv.constant0._Z22test_wait_loop_latencyPVjjPm)
        /*005c*/ 	.short	0x0380
        /*005e*/ 	.short	0x0018


	//----- nvinfo : EIATTR_SW_WAR
	.align		4
.L_41:
        /*0060*/ 	.byte	0x04, 0x36
        /*0062*/ 	.short	(.L_43 - .L_42)
.L_42:
        /*0064*/ 	.word	0x00000008
.L_43:


//--------------------- .nv.callgraph             --------------------------
	.section	.nv.callgraph,"",@"SHT_CUDA_CALLGRAPH"
	.align	4
	.sectionentsize	8
	.align		4
        /*0000*/ 	.word	0x00000000
	.align		4
        /*0004*/ 	.word	0xffffffff
	.align		4
        /*0008*/ 	.word	0x00000000
	.align		4
        /*000c*/ 	.word	0xfffffffe
	.align		4
        /*0010*/ 	.word	0x00000000
	.align		4
        /*0014*/ 	.word	0xfffffffd
	.align		4
        /*0018*/ 	.word	0x00000000
	.align		4
        /*001c*/ 	.word	0xfffffffc


//--------------------- .text._Z30test_producer_consumer_latencyPVjPjPm --------------------------
	.section	.text._Z30test_producer_consumer_latencyPVjPjPm,"ax",@progbits
	.align	128
        .global         _Z30test_producer_consumer_latencyPVjPjPm
        .type           _Z30test_producer_consumer_latencyPVjPjPm,@function
        .size           _Z30test_producer_consumer_latencyPVjPjPm,(.L_x_27 - _Z30test_producer_consumer_latencyPVjPjPm)
        .other          _Z30test_producer_consumer_latencyPVjPjPm,@"STO_CUDA_ENTRY STV_DEFAULT"
_Z30test_producer_consumer_latencyPVjPjPm:
.text._Z30test_producer_consumer_latencyPVjPjPm:
[----:B------:R-:W-:Y:S01]  /*0000*/  LDC R1, c[0x0][0x37c] ;  /* 0x0000df00ff017b82 */ /* 0x000fe20000000800 */
[----:B------:R-:W0:Y:S01]  /*0010*/  S2R R7, SR_LANEID ;  /* 0x0000000000077919 */ /* 0x000e220000000000 */
[----:B------:R-:W-:-:S06]  /*0020*/  VOTEU.ANY UR6, UPT, PT ;  /* 0x0000000000067886 */ /* 0x000fcc00038e0100 */
[----:B------:R-:W1:Y:S01]  /*0030*/  LDC.64 R2, c[0x0][0x388] ;  /* 0x0000e200ff027b82 */ /* 0x000e620000000a00 */
[----:B------:R-:W0:Y:S01]  /*0040*/  FLO.U32 R4, UR6 ;  /* 0x0000000600047d00 */ /* 0x000e2200080e0000 */
[----:B------:R-:W1:Y:S07]  /*0050*/  LDCU.64 UR4, c[0x0][0x358] ;  /* 0x00006b00ff0477ac */ /* 0x000e6e0008000a00 */
[----:B------:R-:W1:Y:S01]  /*0060*/  POPC R5, UR6 ;  /* 0x0000000600057d09 */ /* 0x000e620008000000 */
[----:B0-----:R-:W-:-:S13]  /*0070*/  ISETP.EQ.U32.AND P0, PT, R4, R7, PT ;  /* 0x000000070400720c */ /* 0x001fda0003f02070 */
[----:B-1----:R-:W2:Y:S01]  /*0080*/  @P0 ATOMG.E.ADD.STRONG.GPU PT, R3, desc[UR4][R2.64], R5 ;  /* 0x80000005020309a8 */ /* 0x002ea200081ef104 */
[----:B------:R-:W0:Y:S02]  /*0090*/  S2R R6, SR_LTMASK ;  /* 0x0000000000067919 */ /* 0x000e240000003900 */
[----:B0-----:R-:W-:-:S04]  /*00a0*/  LOP3.LUT R6, R6, UR6, RZ, 0xc0, !PT ;  /* 0x0000000606067c12 */ /* 0x001fc8000f8ec0ff */
[----:B------:R-:W0:Y:S01]  /*00b0*/  POPC R7, R6 ;  /* 0x0000000600077309 */ /* 0x000e220000000000 */
[----:B--2---:R-:W0:Y:S02]  /*00c0*/  SHFL.IDX PT, R0, R3, R4, 0x1f ;  /* 0x00001f0403007589 */ /* 0x004e2400000e0000 */
[----:B0-----:R-:W-:Y:S01]  /*00d0*/  IMAD.IADD R0, R0, 0x1, R7 ;  /* 0x0000000100007824 */ /* 0x001fe200078e0207 */
[----:B------:R-:W-:Y:S01]  /*00e0*/  CS2R R2, SR_GLOBALTIMERLO ;  /* 0x0000000000027805 */ /* 0x000fe20000015200 */
[----:B------:R-:W0:Y:S02]  /*00f0*/  LDCU.64 UR6, c[0x0][0x380] ;  /* 0x00007000ff0677ac */ /* 0x000e240008000a00 */
[----:B------:R-:W-:-:S05]  /*0100*/  IMAD.SHL.U32 R4, R0, 0x4, RZ ;  /* 0x0000000400047824 */ /* 0x000fca00078e00ff */
[----:B------:R-:W-:-:S04]  /*0110*/  LOP3.LUT R4, R4, 0xffc, RZ, 0xc0, !PT ;  /* 0x00000ffc04047812 */ /* 0x000fc800078ec0ff */
[----:B0-----:R-:W-:-:S05]  /*0120*/  IADD3 R4, P0, PT, R4, UR6, RZ ;  /* 0x0000000604047c10 */ /* 0x001fca000ff1e0ff */
[----:B------:R-:W-:-:S05]  /*0130*/  IMAD.X R5, RZ, RZ, UR7, P0 ;  /* 0x00000007ff057e24 */ /* 0x000fca00080e06ff */
[----:B------:R-:W2:Y:S01]  /*0140*/  LDG.E.STRONG.SYS R7, desc[UR4][R4.64] ;  /* 0x0000000404077981 */ /* 0x000ea2000c1f5900 */
[----:B------:R-:W-:Y:S01]  /*0150*/  BSSY B0, `(.L_x_0) ;  /* 0x000003d000007945 */ /* 0x000fe20003800000 */
[----:B--2---:R-:W-:-:S13]  /*0160*/  ISETP.NE.AND P0, PT, R7, R0, PT ;  /* 0x000000000700720c */ /* 0x004fda0003f05270 */
[----:B------:R-:W-:Y:S05]  /*0170*/  @!P0 BRA `(.L_x_1) ;  /* 0x0000000000e88947 */ /* 0x000fea0003800000 */
[----:B------:R-:W-:-:S07]  /*0180*/  IMAD.MOV.U32 R6, RZ, RZ, RZ ;  /* 0x000000ffff067224 */ /* 0x000fce00078e00ff */
.L_x_14:
[----:B------:R-:W-:Y:S01]  /*0190*/  ISETP.GE.U32.AND P0, PT, R6, 0x1f, PT ;  /* 0x0000001f0600780c */ /* 0x000fe20003f06070 */
[----:B------:R-:W-:Y:S05]  /*01a0*/  YIELD ;  /* 0x0000000000007946 */ /* 0x000fea0003800000 */
[----:B------:R-:W-:Y:S07]  /*01b0*/  BSSY B1, `(.L_x_2) ;  /* 0x0000008000017945 */ /* 0x000fee0003800000 */
[----:B------:R-:W-:Y:S05]  /*01c0*/  @!P0 BRA `(.L_x_3) ;  /* 0x0000000000188947 */ /* 0x000fea0003800000 */
[----:B------:R-:W-:-:S13]  /*01d0*/  ISETP.GT.U32.AND P0, PT, R6, 0xfe, PT ;  /* 0x000000fe0600780c */ /* 0x000fda0003f04070 */
[----:B------:R-:W-:Y:S05]  /*01e0*/  @P0 BRA `(.L_x_4) ;  /* 0x0000000000080947 */ /* 0x000fea0003800000 */
[----:B------:R-:W-:Y:S05]  /*01f0*/  NANOSLEEP 0x32 ;  /* 0x000000320000795d */ /* 0x000fea0003800000 */
[----:B------:R-:W-:Y:S05]  /*0200*/  BRA `(.L_x_3) ;  /* 0x0000000000087947 */ /* 0x000fea0003800000 */
.L_x_4:
[----:B------:R-:W-:Y:S05]  /*0210*/  NANOSLEEP 0xc8 ;  /* 0x000000c80000795d */ /* 0x000fea0003800000 */
[----:B------:R-:W-:Y:S01]  /*0220*/  NOP ;  /* 0x0000000000007918 */ /* 0x000fe20000000000 */
.L_x_3:
[----:B------:R-:W-:Y:S05]  /*0230*/  BSYNC B1 ;  /* 0x0000000000017941 */ /* 0x000fea0003800000 */
.L_x_2:
[----:B------:R-:W-:-:S13]  /*0240*/  ISETP.NE.AND P0, PT, R6, 0x2710, PT ;  /* 0x000027100600780c */ /* 0x000fda0003f05270 */
[----:B------:R-:W-:Y:S05]  /*0250*/  @!P0 BRA `(.L_x_1) ;  /* 0x0000000000b08947 */ /* 0x000fea0003800000 */
[----:B------:R-:W2:Y:S02]  /*0260*/  LDG.E.STRONG.SYS R7, desc[UR4][R4.64] ;  /* 0x0000000404077981 */ /* 0x000ea4000c1f5900 */
[----:B--2---:R-:W-:-:S13]  /*0270*/  ISETP.NE.AND P0, PT, R7, R0, PT ;  /* 0x000000000700720c */ /* 0x004fda0003f05270 */
[----:B------:R-:W-:Y:S05]  /*0280*/  @!P0 BRA `(.L_x_1) ;  /* 0x0000000000a48947 */ /* 0x000fea0003800000 */
[----:B------:R-:W-:Y:S01]  /*0290*/  ISETP.GE.U32.AND P0, PT, R6, 0x1e, PT ;  /* 0x0000001e0600780c */ /* 0x000fe20003f06070 */
[----:B------:R-:W-:-:S12]  /*02a0*/  BSSY B1, `(.L_x_5) ;  /* 0x0000008000017945 */ /* 0x000fd80003800000 */
[----:B------:R-:W-:Y:S05]  /*02b0*/  @!P0 BRA `(.L_x_6) ;  /* 0x0000000000188947 */ /* 0x000fea0003800000 */
[----:B------:R-:W-:-:S13]  /*02c0*/  ISETP.GE.U32.AND P0, PT, R6, 0xfe, PT ;  /* 0x000000fe0600780c */ /* 0x000fda0003f06070 */
[----:B------:R-:W-:Y:S05]  /*02d0*/  @!P0 BRA `(.L_x_7) ;  /* 0x0000000000088947 */ /* 0x000fea0003800000 */
[----:B------:R-:W-:Y:S05]  /*02e0*/  NANOSLEEP 0xc8 ;  /* 0x000000c80000795d */ /* 0x000fea0003800000 */
[----:B------:R-:W-:Y:S05]  /*02f0*/  BRA `(.L_x_6) ;  /* 0x0000000000087947 */ /* 0x000fea0003800000 */
.L_x_7:
[----:B------:R-:W-:Y:S05]  /*0300*/  NANOSLEEP 0x32 ;  /* 0x000000320000795d */ /* 0x000fea0003800000 */
[----:B------:R-:W-:Y:S01]  /*0310*/  NOP ;  /* 0x0000000000007918 */ /* 0x000fe20000000000 */
.L_x_6:
[----:B------:R-:W-:Y:S05]  /*0320*/  BSYNC B1 ;  /* 0x0000000000017941 */ /* 0x000fea0003800000 */
.L_x_5:
        /* <DEDUP_REMOVED lines=10> */
.L_x_10:
[----:B------:R-:W-:Y:S05]  /*03d0*/  NANOSLEEP 0x32 ;  /* 0x000000320000795d */ /* 0x000fea0003800000 */
[----:B------:R-:W-:Y:S01]  /*03e0*/  NOP ;  /* 0x0000000000007918 */ /* 0x000fe20000000000 */
.L_x_9:
[----:B------:R-:W-:Y:S05]  /*03f0*/  BSYNC B1 ;  /* 0x0000000000017941 */ /* 0x000fea0003800000 */
.L_x_8:
[----:B------:R-:W2:Y:S02]  /*0400*/  LDG.E.STRONG.SYS R7, desc[UR4][R4.64] ;  /* 0x0000000404077981 */ /* 0x000ea4000c1f5900 */
[----:B--2---:R-:W-:-:S13]  /*0410*/  ISETP.NE.AND P0, PT, R7, R0, PT ;  /* 0x000000000700720c */ /* 0x004fda0003f05270 */
[----:B------:R-:W-:Y:S05]  /*0420*/  @!P0 BRA `(.L_x_1) ;  /* 0x00000000003c8947 */ /* 0x000fea0003800000 */
[C---:B------:R-:W-:Y:S01]  /*0430*/  ISETP.GE.U32.AND P0, PT, R6.reuse, 0x1c, PT ;  /* 0x0000001c0600780c */ /* 0x040fe20003f06070 */
[----:B------:R-:W-:Y:S01]  /*0440*/  BSSY B1, `(.L_x_11) ;  /* 0x0000009000017945 */ /* 0x000fe20003800000 */
[----:B------:R-:W-:-:S11]  /*0450*/  VIADD R8, R6, 0x4 ;  /* 0x0000000406087836 */ /* 0x000fd60000000000 */
[----:B------:R-:W-:Y:S05]  /*0460*/  @!P0 BRA `(.L_x_12) ;  /* 0x0000000000188947 */ /* 0x000fea0003800000 */
[----:B------:R-:W-:-:S13]  /*0470*/  ISETP.GE.U32.AND P0, PT, R6, 0xfc, PT ;  /* 0x000000fc0600780c */ /* 0x000fda0003f06070 */
[----:B------:R-:W-:Y:S05]  /*0480*/  @!P0 BRA `(.L_x_13) ;  /* 0x0000000000088947 */ /* 0x000fea0003800000 */
[----:B------:R-:W-:Y:S05]  /*0490*/  NANOSLEEP 0xc8 ;  /* 0x000000c80000795d */ /* 0x000fea0003800000 */
[----:B------:R-:W-:Y:S05]  /*04a0*/  BRA `(.L_x_12) ;  /* 0x0000000000087947 */ /* 0x000fea0003800000 */
.L_x_13:
[----:B------:R-:W-:Y:S05]  /*04b0*/  NANOSLEEP 0x32 ;  /* 0x000000320000795d */ /* 0x000fea0003800000 */
[----:B------:R-:W-:Y:S01]  /*04c0*/  NOP ;  /* 0x0000000000007918 */ /* 0x000fe20000000000 */
.L_x_12:
[----:B------:R-:W-:Y:S05]  /*04d0*/  BSYNC B1 ;  /* 0x0000000000017941 */ /* 0x000fea0003800000 */
.L_x_11:
[----:B------:R-:W2:Y:S01]  /*04e0*/  LDG.E.STRONG.SYS R7, desc[UR4][R4.64] ;  /* 0x0000000404077981 */ /* 0x000ea2000c1f5900 */
[----:B------:R-:W-:Y:S01]  /*04f0*/  IMAD.MOV.U32 R6, RZ, RZ, R8 ;  /* 0x000000ffff067224 */ /* 0x000fe200078e0008 */
[----:B--2---:R-:W-:-:S13]  /*0500*/  ISETP.NE.AND P0, PT, R7, R0, PT ;  /* 0x000000000700720c */ /* 0x004fda0003f05270 */
[----:B------:R-:W-:Y:S05]  /*0510*/  @P0 BRA `(.L_x_14) ;  /* 0xfffffffc001c0947 */ /* 0x000fea000383ffff */
.L_x_1:
[----:B------:R-:W-:Y:S05]  /*0520*/  BSYNC B0 ;  /* 0x0000000000007941 */ /* 0x000fea0003800000 */
.L_x_0:
[----:B------:R-:W-:Y:S01]  /*0530*/  CS2R R6, SR_GLOBALTIMERLO ;  /* 0x0000000000067805 */ /* 0x000fe20000015200 */
[----:B------:R-:W-:-:S05]  /*0540*/  VIADD R9, R0, 0x1 ;  /* 0x0000000100097836 */ /* 0x000fca0000000000 */
[----:B------:R0:W-:Y:S02]  /*0550*/  ATOMG.E.EXCH.STRONG.GPU PT, RZ, desc[UR4][R4.64], R9 ;  /* 0x8000000904ff79a8 */ /* 0x0001e4000c1ef104 */
[----:B0-----:R-:W-:Y:S01]  /*0560*/  CS2R R4, SR_GLOBALTIMERLO ;  /* 0x0000000000047805 */ /* 0x001fe20000015200 */
[----:B------:R-:W0:Y:S01]  /*0570*/  S2R R0, SR_TID.X ;  /* 0x0000000000007919 */ /* 0x000e220000002100 */
[----:B------:R-:W0:Y:S01]  /*0580*/  LDCU UR6, c[0x0][0x360] ;  /* 0x00006c00ff0677ac */ /* 0x000e220008000800 */
[----:B------:R-:W1:Y:S01]  /*0590*/  LDC.64 R10, c[0x0][0x390] ;  /* 0x0000e400ff0a7b82 */ /* 0x000e620000000a00 */
[----:B------:R-:W-:Y:S01]  /*05a0*/  IADD3 R8, P0, PT, -R2, R6, RZ ;  /* 0x0000000602087210 */ /* 0x000fe20007f1e1ff */
[----:B------:R-:W0:Y:S01]  /*05b0*/  S2R R9, SR_CTAID.X ;  /* 0x0000000000097919 */ /* 0x000e220000002500 */
[-C--:B------:R-:W-:Y:S02]  /*05c0*/  IADD3 R6, P1, PT, -R6, R4.reuse, RZ ;  /* 0x0000000406067210 */ /* 0x080fe40007f3e1ff */
[----:B------:R-:W-:Y:S01]  /*05d0*/  IADD3 R4, P2, PT, -R2, R4, RZ ;  /* 0x0000000402047210 */ /* 0x000fe20007f5e1ff */
[----:B0-----:R-:W-:-:S02]  /*05e0*/  IMAD R0, R9, UR6, R0 ;  /* 0x0000000609007c24 */ /* 0x001fc4000f8e0200 */
[----:B------:R-:W-:Y:S02]  /*05f0*/  IMAD.X R9, R7, 0x1, ~R3, P0 ;  /* 0x0000000107097824 */ /* 0x000fe400000e0e03 */
[----:B------:R-:W-:Y:S02]  /*0600*/  IMAD R13, R0, 0x3, RZ ;  /* 0x00000003000d7824 */ /* 0x000fe400078e02ff */
[C---:B------:R-:W-:Y:S02]  /*0610*/  IMAD.X R7, R5.reuse, 0x1, ~R7, P1 ;  /* 0x0000000105077824 */ /* 0x040fe400008e0e07 */
[----:B------:R-:W-:Y:S02]  /*0620*/  IMAD.X R5, R5, 0x1, ~R3, P2 ;  /* 0x0000000105057824 */ /* 0x000fe400010e0e03 */
[----:B-1----:R-:W-:-:S05]  /*0630*/  IMAD.WIDE R2, R13, 0x8, R10 ;  /* 0x000000080d027825 */ /* 0x002fca00078e020a */
[----:B------:R-:W-:Y:S04]  /*0640*/  STG.E.64 desc[UR4][R2.64], R8 ;  /* 0x0000000802007986 */ /* 0x000fe8000c101b04 */
[----:B------:R-:W-:Y:S04]  /*0650*/  STG.E.64 desc[UR4][R2.64+0x8], R6 ;  /* 0x0000080602007986 */ /* 0x000fe8000c101b04 */
[----:B------:R-:W-:Y:S01]  /*0660*/  STG.E.64 desc[UR4][R2.64+0x10], R4 ;  /* 0x0000100402007986 */ /* 0x000fe2000c101b04 */
[----:B------:R-:W-:Y:S05]  /*0670*/  EXIT ;  /* 0x000000000000794d */ /* 0x000fea0003800000 */
.L_x_15:
[----:B------:R-:W-:-:S00]  /*0680*/  BRA `(.L_x_15) ;  /* 0xfffffffc00fc7947 */ /* 0x000fc0000383ffff */
[----:B------:R-:W-:-:S00]  /*0690*/  NOP ;  /* 0x0000000000007918 */ /* 0x000fc00000000000 */
        /* <DEDUP_REMOVED lines=14> */
.L_x_27:


//--------------------- .text._Z22test_wait_loop_latencyPVjjPm --------------------------
	.section	.text._Z22test_wait_loop_latencyPVjjPm,"ax",@progbits
	.align	128
        .global         _Z22test_wait_loop_latencyPVjjPm
        .type           _Z22test_wait_loop_latencyPVjjPm,@function
        .size           _Z22test_wait_loop_latencyPVjjPm,(.L_x_28 - _Z22test_wait_loop_latencyPVjjPm)
        .other          _Z22test_wait_loop_latencyPVjjPm,@"STO_CUDA_ENTRY STV_DEFAULT"
_Z22test_wait_loop_latencyPVjjPm:
.text._Z22test_wait_loop_latencyPVjjPm:
[----:B------:R-:W-:Y:S01]  /*0000*/  LDC R1, c[0x0][0x37c] ;  /* 0x0000df00ff017b82 */ /* 0x000fe20000000800 */
[----:B------:R-:W0:Y:S01]  /*0010*/  LDCU.64 UR6, c[0x0][0x358] ;  /* 0x00006b00ff0677ac */ /* 0x000e220008000a00 */
[----:B------:R-:W-:-:S06]  /*0020*/  CS2R R4, SR_GLOBALTIMERLO ;  /* 0x0000000000047805 */ /* 0x000fcc0000015200 */
[----:B------:R-:W0:Y:S01]  /*0030*/  LDC.64 R2, c[0x0][0x380] ;  /* 0x0000e000ff027b82 */ /* 0x000e220000000a00 */
[----:B------:R-:W1:Y:S01]  /*0040*/  LDCU UR4, c[0x0][0x388] ;  /* 0x00007100ff0477ac */ /* 0x000e620008000800 */
[----:B0-----:R-:W1:Y:S02]  /*0050*/  LDG.E.STRONG.SYS R2, desc[UR6][R2.64] ;  /* 0x0000000602027981 */ /* 0x001e64000c1f5900 */
[----:B-1----:R-:W-:-:S13]  /*0060*/  ISETP.NE.AND P0, PT, R2, UR4, PT ;  /* 0x0000000402007c0c */ /* 0x002fda000bf05270 */
[----:B------:R-:W-:Y:S05]  /*0070*/  @!P0 BRA `(.L_x_16) ;  /* 0x0000000000cc8947 */ /* 0x000fea0003800000 */
[----:B------:R-:W0:Y:S01]  /*0080*/  LDCU UR8, c[0x0][0x388] ;  /* 0x00007100ff0877ac */ /* 0x000e220008000800 */
[----:B------:R-:W-:-:S05]  /*0090*/  UMOV UR4, URZ ;  /* 0x000000ff00047c82 */ /* 0x000fca0008000000 */
.L_x_25:
[----:B------:R-:W-:-:S09]  /*00a0*/  UISETP.GE.U32.AND UP0, UPT, UR4, 0x1f, UPT ;  /* 0x0000001f0400788c */ /* 0x000fd2000bf06070 */
[----:B------:R-:W-:Y:S05]  /*00b0*/  BRA.U !UP0, `(.L_x_17) ;  /* 0x0000000108187547 */ /* 0x000fea000b800000 */
[----:B------:R-:W-:-:S09]  /*00c0*/  UISETP.GT.U32.AND UP0, UPT, UR4, 0xfe, UPT ;  /* 0x000000fe0400788c */ /* 0x000fd2000bf04070 */
[----:B------:R-:W-:Y:S05]  /*00d0*/  BRA.U UP0, `(.L_x_18) ;  /* 0x0000000100087547 */ /* 0x000fea000b800000 */
[----:B------:R-:W-:Y:S05]  /*00e0*/  NANOSLEEP 0x32 ;  /* 0x000000320000795d */ /* 0x000fea0003800000 */
[----:B------:R-:W-:Y:S05]  /*00f0*/  BRA `(.L_x_17) ;  /* 0x0000000000087947 */ /* 0x000fea0003800000 */
.L_x_18:
[----:B------:R-:W-:Y:S05]  /*0100*/  NANOSLEEP 0xc8 ;  /* 0x000000c80000795d */ /* 0x000fea0003800000 */
[----:B------:R-:W-:Y:S01]  /*0110*/  NOP ;  /* 0x0000000000007918 */ /* 0x000fe20000000000 */
.L_x_17:
[----:B------:R-:W-:-:S09]  /*0120*/  UISETP.NE.AND UP0, UPT, UR4, 0x2710, UPT ;  /* 0x000027100400788c */ /* 0x000fd2000bf05270 */
[----:B------:R-:W-:Y:S05]  /*0130*/  BRA.U !UP0, `(.L_x_16) ;  /* 0x00000001089c7547 */ /* 0x000fea000b800000 */
[----:B------:R-:W1:Y:S02]  /*0140*/  LDC.64 R2, c[0x0][0x380] ;  /* 0x0000e000ff027b82 */ /* 0x000e640000000a00 */
[----:B-1----:R-:W0:Y:S02]  /*0150*/  LDG.E.STRONG.SYS R0, desc[UR6][R2.64] ;  /* 0x0000000602007981 */ /* 0x002e24000c1f5900 */
[----:B0-----:R-:W-:-:S13]  /*0160*/  ISETP.NE.AND P0, PT, R0, UR8, PT ;  /* 0x0000000800007c0c */ /* 0x001fda000bf05270 */
[----:B------:R-:W-:Y:S05]  /*0170*/  @!P0 BRA `(.L_x_16) ;  /* 0x00000000008c8947 */ /* 0x000fea0003800000 */
[----:B------:R-:W-:-:S09]  /*0180*/  UISETP.GE.U32.AND UP0, UPT, UR4, 0x1e, UPT ;  /* 0x0000001e0400788c */ /* 0x000fd2000bf06070 */
[----:B------:R-:W-:Y:S05]  /*0190*/  BRA.U !UP0, `(.L_x_19) ;  /* 0x0000000108187547 */ /* 0x000fea000b800000 */
[----:B------:R-:W-:-:S09]  /*01a0*/  UISETP.GE.U32.AND UP0, UPT, UR4, 0xfe, UPT ;  /* 0x000000fe0400788c */ /* 0x000fd2000bf06070 */
[----:B------:R-:W-:Y:S05]  /*01b0*/  BRA.U !UP0, `(.L_x_20) ;  /* 0x0000000108087547 */ /* 0x000fea000b800000 */
[----:B------:R-:W-:Y:S05]  /*01c0*/  NANOSLEEP 0xc8 ;  /* 0x000000c80000795d */ /* 0x000fea0003800000 */
[----:B------:R-:W-:Y:S05]  /*01d0*/  BRA `(.L_x_19) ;  /* 0x0000000000087947 */ /* 0x000fea0003800000 */
.L_x_20:
[----:B------:R-:W-:Y:S05]  /*01e0*/  NANOSLEEP 0x32 ;  /* 0x000000320000795d */ /* 0x000fea0003800000 */
[----:B------:R-:W-:Y:S01]  /*01f0*/  NOP ;  /* 0x0000000000007918 */ /* 0x000fe20000000000 */
.L_x_19:
[----:B------:R-:W2:Y:S02]  /*0200*/  LDG.E.STRONG.SYS R0, desc[UR6][R2.64] ;  /* 0x0000000602007981 */ /* 0x000ea4000c1f5900 */
[----:B--2---:R-:W-:-:S13]  /*0210*/  ISETP.NE.AND P0, PT, R0, UR8, PT ;  /* 0x0000000800007c0c */ /* 0x004fda000bf05270 */
[----:B------:R-:W-:Y:S05]  /*0220*/  @!P0 BRA `(.L_x_16) ;  /* 0x0000000000608947 */ /* 0x000fea0003800000 */
[----:B------:R-:W-:-:S09]  /*0230*/  UISETP.GE.U32.AND UP0, UPT, UR4, 0x1d, UPT ;  /* 0x0000001d0400788c */ /* 0x000fd2000bf06070 */
[----:B------:R-:W-:Y:S05]  /*0240*/  BRA.U !UP0, `(.L_x_21) ;  /* 0x0000000108187547 */ /* 0x000fea000b800000 */
[----:B------:R-:W-:-:S09]  /*0250*/  UISETP.GE.U32.AND UP0, UPT, UR4, 0xfd, UPT ;  /* 0x000000fd0400788c */ /* 0x000fd2000bf06070 */
[----:B------:R-:W-:Y:S05]  /*0260*/  BRA.U !UP0, `(.L_x_22) ;  /* 0x0000000108087547 */ /* 0x000fea000b800000 */
[----:B------:R-:W-:Y:S05]  /*0270*/  NANOSLEEP 0xc8 ;  /* 0x000000c80000795d */ /* 0x000fea0003800000 */
[----:B------:R-:W-:Y:S05]  /*0280*/  BRA `(.L_x_21) ;  /* 0x0000000000087947 */ /* 0x000fea0003800000 */
.L_x_22:
[----:B------:R-:W-:Y:S05]  /*0290*/  NANOSLEEP 0x32 ;  /* 0x000000320000795d */ /* 0x000fea0003800000 */
[----:B------:R-:W-:Y:S01]  /*02a0*/  NOP ;  /* 0x0000000000007918 */ /* 0x000fe20000000000 */
.L_x_21:
[----:B------:R-:W2:Y:S02]  /*02b0*/  LDG.E.STRONG.SYS R0, desc[UR6][R2.64] ;  /* 0x0000000602007981 */ /* 0x000ea4000c1f5900 */
[----:B--2---:R-:W-:-:S13]  /*02c0*/  ISETP.NE.AND P0, PT, R0, UR8, PT ;  /* 0x0000000800007c0c */ /* 0x004fda000bf05270 */
[----:B------:R-:W-:Y:S05]  /*02d0*/  @!P0 BRA `(.L_x_16) ;  /* 0x0000000000348947 */ /* 0x000fea0003800000 */
[----:B------:R-:W-:Y:S02]  /*02e0*/  UISETP.GE.U32.AND UP0, UPT, UR4, 0x1c, UPT ;  /* 0x0000001c0400788c */ /* 0x000fe4000bf06070 */
[----:B------:R-:W-:-:S07]  /*02f0*/  UIADD3 UR5, UPT, UPT, UR4, 0x4, URZ ;  /* 0x0000000404057890 */ /* 0x000fce000fffe0ff */
[----:B------:R-:W-:Y:S05]  /*0300*/  BRA.U !UP0, `(.L_x_23) ;  /* 0x0000000108187547 */ /* 0x000fea000b800000 */
[----:B------:R-:W-:-:S09]  /*0310*/  UISETP.GE.U32.AND UP0, UPT, UR4, 0xfc, UPT ;  /* 0x000000fc0400788c */ /* 0x000fd2000bf06070 */
[----:B------:R-:W-:Y:S05]  /*0320*/  BRA.U !UP0, `(.L_x_24) ;  /* 0x0000000108087547 */ /* 0x000fea000b800000 */
[----:B------:R-:W-:Y:S05]  /*0330*/  NANOSLEEP 0xc8 ;  /* 0x000000c80000795d */ /* 0x000fea0003800000 */
[----:B------:R-:W-:Y:S05]  /*0340*/  BRA `(.L_x_23) ;  /* 0x0000000000087947 */ /* 0x000fea0003800000 */
.L_x_24:
[----:B------:R-:W-:Y:S05]  /*0350*/  NANOSLEEP 0x32 ;  /* 0x000000320000795d */ /* 0x000fea0003800000 */
[----:B------:R-:W-:Y:S01]  /*0360*/  NOP ;  /* 0x0000000000007918 */ /* 0x000fe20000000000 */
.L_x_23:
[----:B------:R-:W2:Y:S01]  /*0370*/  LDG.E.STRONG.SYS R2, desc[UR6][R2.64] ;  /* 0x0000000602027981 */ /* 0x000ea2000c1f5900 */
[----:B------:R-:W-:Y:S01]  /*0380*/  UMOV UR4, UR5 ;  /* 0x0000000500047c82 */ /* 0x000fe20008000000 */
[----:B--2---:R-:W-:-:S13]  /*0390*/  ISETP.NE.AND P0, PT, R2, UR8, PT ;  /* 0x0000000802007c0c */ /* 0x004fda000bf05270 */
[----:B------:R-:W-:Y:S05]  /*03a0*/  @P0 BRA `(.L_x_25) ;  /* 0xfffffffc003c0947 */ /* 0x000fea000383ffff */
.L_x_16:
[----:B------:R-:W-:Y:S01]  /*03b0*/  CS2R R2, SR_GLOBALTIMERLO ;  /* 0x0000000000027805 */ /* 0x000fe20000015200 */
[----:B------:R-:W1:Y:S01]  /*03c0*/  S2R R9, SR_TID.X ;  /* 0x0000000000097919 */ /* 0x000e620000002100 */
[----:B------:R-:W2:Y:S01]  /*03d0*/  LDC.64 R6, c[0x0][0x390] ;  /* 0x0000e400ff067b82 */ /* 0x000ea20000000a00 */
[----:B------:R-:W1:Y:S03]  /*03e0*/  LDCU UR5, c[0x0][0x360] ;  /* 0x00006c00ff0577ac */ /* 0x000e660008000800 */
[----:B------:R-:W-:Y:S01]  /*03f0*/  IADD3 R4, P0, PT, -R4, R2, RZ ;  /* 0x0000000204047210 */ /* 0x000fe20007f1e1ff */
[----:B------:R-:W1:Y:S04]  /*0400*/  S2R R0, SR_CTAID.X ;  /* 0x0000000000007919 */ /* 0x000e680000002500 */
[----:B------:R-:W-:-:S02]  /*0410*/  IMAD.X R5, R3, 0x1, ~R5, P0 ;  /* 0x0000000103057824 */ /* 0x000fc400000e0e05 */
[----:B-1----:R-:W-:-:S04]  /*0420*/  IMAD R9, R0, UR5, R9 ;  /* 0x0000000500097c24 */ /* 0x002fc8000f8e0209 */
[----:B--2---:R-:W-:-:S05]  /*0430*/  IMAD.WIDE R2, R9, 0x8, R6 ;  /* 0x0000000809027825 */ /* 0x004fca00078e0206 */
[----:B------:R-:W-:Y:S01]  /*0440*/  STG.E.64 desc[UR6][R2.64], R4 ;  /* 0x0000000402007986 */ /* 0x000fe2000c101b06 */
[----:B0-----:R-:W-:Y:S05]  /*0450*/  EXIT ;  /* 0x000000000000794d */ /* 0x001fea0003800000 */
.L_x_26:
        /* <DEDUP_REMOVED lines=10> */
.L_x_28:


//--------------------- .nv.shared.reserved.0     --------------------------
	.section	.nv.shared.reserved.0,"aw",@nobits
	.weak		__nv_reservedSMEM_offset_0_alias
	.size		__nv_reservedSMEM_offset_0_alias, 0, 64
	.other		__nv_reservedSMEM_offset_0_alias,@"STO_CUDA_RESERVED_SHARED STV_DEFAULT"
__nv_reservedSMEM_offset_0_alias:
	.zero		0
	.zero		64


//--------------------- .nv.constant0._Z30test_producer_consumer_latencyPVjPjPm --------------------------
	.section	.nv.constant0._Z30test_producer_consumer_latencyPVjPjPm,"a",@progbits
	.sectionflags	@""
	.align	4
.nv.constant0._Z30test_producer_consumer_latencyPVjPjPm:
	.zero		920


//--------------------- .nv.constant0._Z22test_wait_loop_latencyPVjjPm --------------------------
	.section	.nv.constant0._Z22test_wait_loop_latencyPVjjPm,"a",@progbits
	.sectionflags	@""
	.align	4
.nv.constant0._Z22test_wait_loop_latencyPVjjPm:
	.zero		920


//--------------------- SYMBOLS --------------------------

	.type		.nv.reservedSmem.offset0,@object
	.size		.nv.reservedSmem.offset0,0x4
